	.headerflags	@"EF_CUDA_TEXMODE_UNIFIED EF_CUDA_64BIT_ADDRESS EF_CUDA_ACCELERATORS EF_CUDA_SM90 EF_CUDA_VIRTUAL_SM(EF_CUDA_SM90)"
	.elftype	@"ET_EXEC"


//--------------------- .nv.info                  --------------------------
	.section	.nv.info,"",@"SHT_CUDA_INFO"
	.align	4


	//----- nvinfo : EIATTR_REGCOUNT
	.align		4
        /*0000*/ 	.byte	0x04, 0x2f
        /*0002*/ 	.short	(.L_1 - .L_0)
	.align		4
.L_0:
        /*0004*/ 	.word	index@(triton_poi_fused_convolution_3)
        /*0008*/ 	.word	0x0000000f


	//----- nvinfo : EIATTR_MIN_STACK_SIZE
	.align		4
.L_1:
        /*000c*/ 	.byte	0x04, 0x12
        /*000e*/ 	.short	(.L_3 - .L_2)
	.align		4
.L_2:
        /*0010*/ 	.word	index@(triton_poi_fused_convolution_3)
        /*0014*/ 	.word	0x00000000


	//----- nvinfo : EIATTR_FRAME_SIZE
	.align		4
.L_3:
        /*0018*/ 	.byte	0x04, 0x11
        /*001a*/ 	.short	(.L_5 - .L_4)
	.align		4
.L_4:
        /*001c*/ 	.word	index@(triton_poi_fused_convolution_3)
        /*0020*/ 	.word	0x00000000


	//----- nvinfo : EIATTR_MIN_STACK_SIZE
	.align		4
.L_5:
        /*0024*/ 	.byte	0x04, 0x12
        /*0026*/ 	.short	(.L_7 - .L_6)
	.align		4
.L_6:
        /*0028*/ 	.word	index@(triton_poi_fused_convolution_3)
        /*002c*/ 	.word	0x00000000
.L_7:


//--------------------- .nv.info.triton_poi_fused_convolution_3 --------------------------
	.section	.nv.info.triton_poi_fused_convolution_3,"",@"SHT_CUDA_INFO"
	.sectionflags	@""
	.align	4


	//----- nvinfo : EIATTR_CUDA_API_VERSION
	.align		4
        /*0000*/ 	.byte	0x04, 0x37
        /*0002*/ 	.short	(.L_9 - .L_8)
.L_8:
        /*0004*/ 	.word	0x0000007c


	//----- nvinfo : EIATTR_KPARAM_INFO
	.align		4
.L_9:
        /*0008*/ 	.byte	0x04, 0x17
        /*000a*/ 	.short	(.L_11 - .L_10)
.L_10:
        /*000c*/ 	.word	0x00000000
        /*0010*/ 	.short	0x0003
        /*0012*/ 	.short	0x0014
        /*0014*/ 	.byte	0x00, 0xf0, 0x11, 0x00


	//----- nvinfo : EIATTR_KPARAM_INFO
	.align		4
.L_11:
        /*0018*/ 	.byte	0x04, 0x17
        /*001a*/ 	.short	(.L_13 - .L_12)
.L_12:
        /*001c*/ 	.word	0x00000000
        /*0020*/ 	.short	0x0002
        /*0022*/ 	.short	0x0010
        /*0024*/ 	.byte	0x00, 0xf0, 0x11, 0x00


	//----- nvinfo : EIATTR_KPARAM_INFO
	.align		4
.L_13:
        /*0028*/ 	.byte	0x04, 0x17
        /*002a*/ 	.short	(.L_15 - .L_14)
.L_14:
        /*002c*/ 	.word	0x00000000
        /*0030*/ 	.short	0x0001
        /*0032*/ 	.short	0x0008
        /*0034*/ 	.byte	0x00, 0xf4, 0x21, 0x00


	//----- nvinfo : EIATTR_KPARAM_INFO
	.align		4
.L_15:
        /*0038*/ 	.byte	0x04, 0x17
        /*003a*/ 	.short	(.L_17 - .L_16)
.L_16:
        /*003c*/ 	.word	0x00000000
        /*0040*/ 	.short	0x0000
        /*0042*/ 	.short	0x0000
        /*0044*/ 	.byte	0x00, 0xf4, 0x21, 0x00


	//----- nvinfo : EIATTR_SPARSE_MMA_MASK
	.align		4
.L_17:
        /*0048*/ 	.byte	0x03, 0x50
        /*004a*/ 	.short	0x0000


	//----- nvinfo : EIATTR_MAXREG_COUNT
	.align		4
        /*004c*/ 	.byte	0x03, 0x1b
        /*004e*/ 	.short	0x00ff


	//----- nvinfo : EIATTR_EXIT_INSTR_OFFSETS
	.align		4
        /*0050*/ 	.byte	0x04, 0x1c
        /*0052*/ 	.short	(.L_19 - .L_18)


	//   ....[0]....
.L_18:
        /*0054*/ 	.word	0x00000330


	//   ....[1]....
        /*0058*/ 	.word	0x000003a0


	//----- nvinfo : EIATTR_REQNTID
	.align		4
.L_19:
        /*005c*/ 	.byte	0x04, 0x10
        /*005e*/ 	.short	(.L_21 - .L_20)
.L_20:
        /*0060*/ 	.word	0x00000020
        /*0064*/ 	.word	0x00000001
        /*0068*/ 	.word	0x00000001


	//----- nvinfo : EIATTR_CBANK_PARAM_SIZE
	.align		4
.L_21:
        /*006c*/ 	.byte	0x03, 0x19
        /*006e*/ 	.short	0x0018


	//----- nvinfo : EIATTR_PARAM_CBANK
	.align		4
        /*0070*/ 	.byte	0x04, 0x0a
        /*0072*/ 	.short	(.L_23 - .L_22)
	.align		4
.L_22:
        /*0074*/ 	.word	index@(.nv.constant0.triton_poi_fused_convolution_3)
        /*0078*/ 	.short	0x0210
        /*007a*/ 	.short	0x0018


	//----- nvinfo : EIATTR_SW_WAR
	.align		4
.L_23:
        /*007c*/ 	.byte	0x04, 0x36
        /*007e*/ 	.short	(.L_25 - .L_24)
.L_24:
        /*0080*/ 	.word	0x00000008
.L_25:


//--------------------- .nv.callgraph             --------------------------
	.section	.nv.callgraph,"",@"SHT_CUDA_CALLGRAPH"
	.align	4
	.sectionentsize	8
	.align		4
        /*0000*/ 	.word	0x00000000
	.align		4
        /*0004*/ 	.word	0xffffffff
	.align		4
        /*0008*/ 	.word	0x00000000
	.align		4
        /*000c*/ 	.word	0xfffffffe
	.align		4
        /*0010*/ 	.word	0x00000000
	.align		4
        /*0014*/ 	.word	0xfffffffd
	.align		4
        /*0018*/ 	.word	0x00000000
	.align		4
        /*001c*/ 	.word	0xfffffffc


//--------------------- .text.triton_poi_fused_convolution_3 --------------------------
	.section	.text.triton_poi_fused_convolution_3,"ax",@progbits
	.sectionflags	@"SHF_BARRIERS=1"
	.align	128
        .global         triton_poi_fused_convolution_3
        .type           triton_poi_fused_convolution_3,@function
        .size           triton_poi_fused_convolution_3,(.L_x_1 - triton_poi_fused_convolution_3)
        .other          triton_poi_fused_convolution_3,@"STO_CUDA_ENTRY STV_DEFAULT"
triton_poi_fused_convolution_3:
.text.triton_poi_fused_convolution_3:
[----:B------:R-:W0:Y:S02]  /*0000*/  LDC R1, c[0x0][0x28] ;  /* 0x00000a00ff017b82 */ /* 0x000e240000000800 */
[----:B------:R-:W1:Y:S01]  /*0010*/  S2R R0, SR_CTAID.Y ;  /* 0x0000000000007919 */ /* 0x000e620000002600 */
[----:B------:R-:W2:Y:S01]  /*0020*/  LDC.64 R2, c[0x0][0x210] ;  /* 0x00008400ff027b82 */ /* 0x000ea20000000a00 */
[----:B------:R-:W-:Y:S01]  /*0030*/  ULDC.64 UR6, c[0x0][0x208] ;  /* 0x0000820000067ab9 */ /* 0x000fe20000000a00 */
[----:B------:R-:W3:Y:S01]  /*0040*/  S2R R12, SR_TID.X ;  /* 0x00000000000c7919 */ /* 0x000ee20000002100 */
[----:B------:R-:W4:Y:S01]  /*0050*/  S2R R6, SR_CTAID.X ;  /* 0x0000000000067919 */ /* 0x000f220000002500 */
[----:B-1----:R-:W-:Y:S02]  /*0060*/  IMAD.SHL.U32 R0, R0, 0x10, RZ ;  /* 0x0000001000007824 */ /* 0x002fe400078e00ff */
[----:B---3--:R-:W-:Y:S01]  /*0070*/  IMAD.SHL.U32 R5, R12, 0x2, RZ ;  /* 0x000000020c057824 */ /* 0x008fe200078e00ff */
[----:B------:R-:W-:Y:S01]  /*0080*/  SHF.R.U32.HI R9, RZ, 0x3, R12 ;  /* 0x00000003ff097819 */ /* 0x000fe2000001160c */
[----:B----4-:R-:W-:-:S03]  /*0090*/  IMAD.SHL.U32 R6, R6, 0x4, RZ ;  /* 0x0000000406067824 */ /* 0x010fc600078e00ff */
[----:B------:R-:W-:Y:S02]  /*00a0*/  LOP3.LUT R4, R0, 0xe, R5, 0xf8, !PT ;  /* 0x0000000e00047812 */ /* 0x000fe400078ef805 */
[----:B------:R-:W-:Y:S02]  /*00b0*/  SGXT.U32 R9, R9, 0x2 ;  /* 0x000000020909781a */ /* 0x000fe40000000000 */
[----:B------:R-:W-:-:S04]  /*00c0*/  SHF.R.S32.HI R7, RZ, 0x1f, R4 ;  /* 0x0000001fff077819 */ /* 0x000fc80000011404 */
[----:B------:R-:W-:Y:S02]  /*00d0*/  LEA.HI R8, R7, R4, RZ, 0x2 ;  /* 0x0000000407087211 */ /* 0x000fe400078f10ff */
[----:B------:R-:W-:Y:S02]  /*00e0*/  LOP3.LUT R7, R6, R9, RZ, 0xfc, !PT ;  /* 0x0000000906077212 */ /* 0x000fe400078efcff */
[C---:B------:R-:W-:Y:S01]  /*00f0*/  LOP3.LUT R11, R8.reuse, 0xfffffffc, RZ, 0xc0, !PT ;  /* 0xfffffffc080b7812 */ /* 0x040fe200078ec0ff */
[----:B------:R-:W-:Y:S01]  /*0100*/  IMAD.SHL.U32 R8, R8, 0x4, RZ ;  /* 0x0000000408087824 */ /* 0x000fe200078e00ff */
[----:B------:R-:W-:-:S03]  /*0110*/  ISETP.GE.AND P0, PT, R7, 0x4, PT ;  /* 0x000000040700780c */ /* 0x000fc60003f06270 */
[C---:B------:R-:W-:Y:S01]  /*0120*/  IMAD.IADD R10, R4.reuse, 0x1, -R11 ;  /* 0x00000001040a7824 */ /* 0x040fe200078e0a0b */
[----:B------:R-:W-:-:S03]  /*0130*/  ISETP.LT.AND P0, PT, R4, 0x10, !P0 ;  /* 0x000000100400780c */ /* 0x000fc60004701270 */
[----:B------:R-:W-:Y:S01]  /*0140*/  IMAD R10, R7, 0x4, R10 ;  /* 0x00000004070a7824 */ /* 0x000fe200078e020a */
[----:B------:R-:W-:-:S05]  /*0150*/  LOP3.LUT R7, R8, 0xfffffff0, RZ, 0xc0, !PT ;  /* 0xfffffff008077812 */ /* 0x000fca00078ec0ff */
[----:B------:R-:W-:Y:S01]  /*0160*/  IMAD.IADD R7, R10, 0x1, R7 ;  /* 0x000000010a077824 */ /* 0x000fe200078e0207 */
[----:B------:R-:W-:-:S03]  /*0170*/  CS2R R10, SRZ ;  /* 0x00000000000a7805 */ /* 0x000fc6000001ff00 */
[----:B--2---:R-:W-:-:S05]  /*0180*/  IMAD.WIDE R2, R7, 0x4, R2 ;  /* 0x0000000407027825 */ /* 0x004fca00078e0202 */
[----:B------:R1:W2:Y:S01]  /*0190*/  @P0 LDG.E.EL.64 R10, desc[UR6][R2.64] ;  /* 0x00000006020a0981 */ /* 0x0002a2000c2e1b00 */
[----:B------:R-:W3:Y:S01]  /*01a0*/  S2UR UR5, SR_CgaCtaId ;  /* 0x00000000000579c3 */ /* 0x000ee20000008800 */
[----:B------:R-:W-:Y:S01]  /*01b0*/  IMAD.SHL.U32 R4, R12, 0x8, RZ ;  /* 0x000000080c047824 */ /* 0x000fe200078e00ff */
[----:B------:R-:W-:Y:S01]  /*01c0*/  UMOV UR4, 0x400 ;  /* 0x0000040000047882 */ /* 0x000fe20000000000 */
[----:B------:R-:W-:Y:S02]  /*01d0*/  SHF.R.U32.HI R7, RZ, 0x1, R12 ;  /* 0x00000001ff077819 */ /* 0x000fe4000001160c */
[----:B------:R-:W-:Y:S02]  /*01e0*/  LOP3.LUT R6, R6, 0x2, R5, 0xf8, !PT ;  /* 0x0000000206067812 */ /* 0x000fe400078ef805 */
[----:B------:R-:W-:Y:S02]  /*01f0*/  LOP3.LUT R4, R4, 0x38, RZ, 0xc0, !PT ;  /* 0x0000003804047812 */ /* 0x000fe400078ec0ff */
[----:B------:R-:W-:-:S02]  /*0200*/  SGXT.U32 R7, R7, 0x4 ;  /* 0x000000040707781a */ /* 0x000fc40000000000 */
[C---:B------:R-:W-:Y:S02]  /*0210*/  LOP3.LUT R9, R4.reuse, R9, RZ, 0xfc, !PT ;  /* 0x0000000904097212 */ /* 0x040fe400078efcff */
[C---:B-1----:R-:W-:Y:S02]  /*0220*/  LOP3.LUT R2, R4.reuse, 0x4, RZ, 0xfc, !PT ;  /* 0x0000000404027812 */ /* 0x042fe400078efcff */
[-C--:B------:R-:W-:Y:S02]  /*0230*/  LEA.HI R4, R4, R9.reuse, RZ, 0x1e ;  /* 0x0000000904047211 */ /* 0x080fe400078ff0ff */
[----:B------:R-:W-:Y:S02]  /*0240*/  LEA.HI R2, R2, R9, RZ, 0x1e ;  /* 0x0000000902027211 */ /* 0x000fe400078ff0ff */
[----:B------:R-:W-:Y:S02]  /*0250*/  LOP3.LUT R7, R0, R7, RZ, 0xfc, !PT ;  /* 0x0000000700077212 */ /* 0x000fe400078efcff */
[----:B------:R-:W-:-:S02]  /*0260*/  ISETP.GE.AND P0, PT, R6, 0x4, PT ;  /* 0x000000040600780c */ /* 0x000fc40003f06270 */
[----:B------:R-:W-:Y:S01]  /*0270*/  LOP3.LUT R0, R5, 0x3e, RZ, 0xc0, !PT ;  /* 0x0000003e05007812 */ /* 0x000fe200078ec0ff */
[----:B---3--:R-:W-:Y:S01]  /*0280*/  UPRMT UR4, UR5, 0x654, UR4 ;  /* 0x0000065405047896 */ /* 0x008fe20008000004 */
[----:B------:R-:W-:Y:S02]  /*0290*/  SHF.R.U32.HI R5, RZ, 0x2, R5 ;  /* 0x00000002ff057819 */ /* 0x000fe40000011605 */
[----:B------:R-:W-:Y:S02]  /*02a0*/  ISETP.LT.AND P0, PT, R7, 0x10, !P0 ;  /* 0x000000100700780c */ /* 0x000fe40004701270 */
[----:B------:R-:W-:Y:S02]  /*02b0*/  SGXT.U32 R5, R5, 0x4 ;  /* 0x000000040505781a */ /* 0x000fe40000000000 */
[----:B------:R-:W-:Y:S02]  /*02c0*/  LEA R3, R4, UR4, 0x2 ;  /* 0x0000000404037c11 */ /* 0x000fe4000f8e10ff */
[----:B------:R-:W-:Y:S01]  /*02d0*/  LEA R2, R2, UR4, 0x2 ;  /* 0x0000000402027c11 */ /* 0x000fe2000f8e10ff */
[----:B------:R-:W-:-:S05]  /*02e0*/  IMAD.IADD R0, R0, 0x1, R5 ;  /* 0x0000000100007824 */ /* 0x000fca00078e0205 */
[----:B------:R-:W-:Y:S01]  /*02f0*/  LEA R0, R0, UR4, 0x2 ;  /* 0x0000000400007c11 */ /* 0x000fe2000f8e10ff */
[----:B--2---:R1:W-:Y:S04]  /*0300*/  STS [R3], R10 ;  /* 0x0000000a03007388 */ /* 0x0043e80000000800 */
[----:B------:R1:W-:Y:S01]  /*0310*/  STS [R2+0x10], R11 ;  /* 0x0000100b02007388 */ /* 0x0003e20000000800 */
[----:B------:R-:W-:Y:S06]  /*0320*/  BAR.SYNC.DEFER_BLOCKING 0x0 ;  /* 0x0000000000007b1d */ /* 0x000fec0000010000 */
[----:B-1----:R-:W-:Y:S05]  /*0330*/  @!P0 EXIT ;  /* 0x000000000000894d */ /* 0x002fea0003800000 */
[----:B------:R-:W-:Y:S01]  /*0340*/  LDS R4, [R0] ;  /* 0x0000000000047984 */ /* 0x000fe20000000800 */
[----:B------:R-:W0:Y:S01]  /*0350*/  LDC.64 R2, c[0x0][0x218] ;  /* 0x00008600ff027b82 */ /* 0x000e220000000a00 */
[----:B------:R-:W-:Y:S02]  /*0360*/  IMAD R7, R7, 0x4, R6 ;  /* 0x0000000407077824 */ /* 0x000fe400078e0206 */
[----:B------:R-:W1:Y:S02]  /*0370*/  LDS R5, [R0+0x4] ;  /* 0x0000040000057984 */ /* 0x000e640000000800 */
[----:B0-----:R-:W-:-:S05]  /*0380*/  IMAD.WIDE R2, R7, 0x4, R2 ;  /* 0x0000000407027825 */ /* 0x001fca00078e0202 */
[----:B-1----:R-:W-:Y:S01]  /*0390*/  STG.E.64 desc[UR6][R2.64], R4 ;  /* 0x0000000402007986 */ /* 0x002fe2000c101b06 */
[----:B------:R-:W-:Y:S05]  /*03a0*/  EXIT ;  /* 0x000000000000794d */ /* 0x000fea0003800000 */
.L_x_0:
[----:B------:R-:W-:-:S00]  /*03b0*/  BRA `(.L_x_0) ;  /* 0xfffffffc00fc7947 */ /* 0x000fc0000383ffff */
[----:B------:R-:W-:-:S00]  /*03c0*/  NOP ;  /* 0x0000000000007918 */ /* 0x000fc00000000000 */
        /* <DEDUP_REMOVED lines=11> */
.L_x_1:


//--------------------- .nv.shared.triton_poi_fused_convolution_3 --------------------------
	.section	.nv.shared.triton_poi_fused_convolution_3,"aw",@nobits
	.sectionflags	@""
	.align	16
	.zero		1024


//--------------------- .nv.constant0.triton_poi_fused_convolution_3 --------------------------
	.section	.nv.constant0.triton_poi_fused_convolution_3,"a",@progbits
	.sectionflags	@""
	.align	4
.nv.constant0.triton_poi_fused_convolution_3:
	.zero		552
